	.headerflags	@"EF_CUDA_TEXMODE_UNIFIED EF_CUDA_64BIT_ADDRESS EF_CUDA_ACCELERATORS EF_CUDA_SM90 EF_CUDA_VIRTUAL_SM(EF_CUDA_SM90)"
	.elftype	@"ET_EXEC"


//--------------------- .nv.info                  --------------------------
	.section	.nv.info,"",@"SHT_CUDA_INFO"
	.align	4


	//----- nvinfo : EIATTR_REGCOUNT
	.align		4
        /*0000*/ 	.byte	0x04, 0x2f
        /*0002*/ 	.short	(.L_3 - .L_2)
	.align		4
.L_2:
        /*0004*/ 	.word	index@(triton_poi_fused__native_batch_norm_legit_no_training_add_13)
        /*0008*/ 	.word	0x00000022


	//----- nvinfo : EIATTR_MIN_STACK_SIZE
	.align		4
.L_3:
        /*000c*/ 	.byte	0x04, 0x12
        /*000e*/ 	.short	(.L_5 - .L_4)
	.align		4
.L_4:
        /*0010*/ 	.word	index@(triton_poi_fused__native_batch_norm_legit_no_training_add_13)
        /*0014*/ 	.word	0x00000000


	//----- nvinfo : EIATTR_FRAME_SIZE
	.align		4
.L_5:
        /*0018*/ 	.byte	0x04, 0x11
        /*001a*/ 	.short	(.L_7 - .L_6)
	.align		4
.L_6:
        /*001c*/ 	.word	index@(triton_poi_fused__native_batch_norm_legit_no_training_add_13)
        /*0020*/ 	.word	0x00000000


	//----- nvinfo : EIATTR_MIN_STACK_SIZE
	.align		4
.L_7:
        /*0024*/ 	.byte	0x04, 0x12
        /*0026*/ 	.short	(.L_9 - .L_8)
	.align		4
.L_8:
        /*0028*/ 	.word	index@(triton_poi_fused__native_batch_norm_legit_no_training_add_13)
        /*002c*/ 	.word	0x00000000
.L_9:


//--------------------- .nv.info.triton_poi_fused__native_batch_norm_legit_no_training_add_13 --------------------------
	.section	.nv.info.triton_poi_fused__native_batch_norm_legit_no_training_add_13,"",@"SHT_CUDA_INFO"
	.sectionflags	@""
	.align	4


	//----- nvinfo : EIATTR_CUDA_API_VERSION
	.align		4
        /*0000*/ 	.byte	0x04, 0x37
        /*0002*/ 	.short	(.L_11 - .L_10)
.L_10:
        /*0004*/ 	.word	0x0000007c


	//----- nvinfo : EIATTR_KPARAM_INFO
	.align		4
.L_11:
        /*0008*/ 	.byte	0x04, 0x17
        /*000a*/ 	.short	(.L_13 - .L_12)
.L_12:
        /*000c*/ 	.word	0x00000000
        /*0010*/ 	.short	0x000b
        /*0012*/ 	.short	0x0058
        /*0014*/ 	.byte	0x00, 0xf0, 0x11, 0x00


	//----- nvinfo : EIATTR_KPARAM_INFO
	.align		4
.L_13:
        /*0018*/ 	.byte	0x04, 0x17
        /*001a*/ 	.short	(.L_15 - .L_14)
.L_14:
        /*001c*/ 	.word	0x00000000
        /*0020*/ 	.short	0x000a
        /*0022*/ 	.short	0x0050
        /*0024*/ 	.byte	0x00, 0xf4, 0x21, 0x00


	//----- nvinfo : EIATTR_KPARAM_INFO
	.align		4
.L_15:
        /*0028*/ 	.byte	0x04, 0x17
        /*002a*/ 	.short	(.L_17 - .L_16)
.L_16:
        /*002c*/ 	.word	0x00000000
        /*0030*/ 	.short	0x0009
        /*0032*/ 	.short	0x0048
        /*0034*/ 	.byte	0x00, 0xf4, 0x21, 0x00


	//----- nvinfo : EIATTR_KPARAM_INFO
	.align		4
.L_17:
        /*0038*/ 	.byte	0x04, 0x17
        /*003a*/ 	.short	(.L_19 - .L_18)
.L_18:
        /*003c*/ 	.word	0x00000000
        /*0040*/ 	.short	0x0008
        /*0042*/ 	.short	0x0040
        /*0044*/ 	.byte	0x00, 0xf4, 0x21, 0x00


	//----- nvinfo : EIATTR_KPARAM_INFO
	.align		4
.L_19:
        /*0048*/ 	.byte	0x04, 0x17
        /*004a*/ 	.short	(.L_21 - .L_20)
.L_20:
        /*004c*/ 	.word	0x00000000
        /*0050*/ 	.short	0x0007
        /*0052*/ 	.short	0x0038
        /*0054*/ 	.byte	0x00, 0xf4, 0x21, 0x00


	//----- nvinfo : EIATTR_KPARAM_INFO
	.align		4
.L_21:
        /*0058*/ 	.byte	0x04, 0x17
        /*005a*/ 	.short	(.L_23 - .L_22)
.L_22:
        /*005c*/ 	.word	0x00000000
        /*0060*/ 	.short	0x0006
        /*0062*/ 	.short	0x0030
        /*0064*/ 	.byte	0x00, 0xf4, 0x21, 0x00


	//----- nvinfo : EIATTR_KPARAM_INFO
	.align		4
.L_23:
        /*0068*/ 	.byte	0x04, 0x17
        /*006a*/ 	.short	(.L_25 - .L_24)
.L_24:
        /*006c*/ 	.word	0x00000000
        /*0070*/ 	.short	0x0005
        /*0072*/ 	.short	0x0028
        /*0074*/ 	.byte	0x00, 0xf4, 0x21, 0x00


	//----- nvinfo : EIATTR_KPARAM_INFO
	.align		4
.L_25:
        /*0078*/ 	.byte	0x04, 0x17
        /*007a*/ 	.short	(.L_27 - .L_26)
.L_26:
        /*007c*/ 	.word	0x00000000
        /*0080*/ 	.short	0x0004
        /*0082*/ 	.short	0x0020
        /*0084*/ 	.byte	0x00, 0xf4, 0x21, 0x00


	//----- nvinfo : EIATTR_KPARAM_INFO
	.align		4
.L_27:
        /*0088*/ 	.byte	0x04, 0x17
        /*008a*/ 	.short	(.L_29 - .L_28)
.L_28:
        /*008c*/ 	.word	0x00000000
        /*0090*/ 	.short	0x0003
        /*0092*/ 	.short	0x0018
        /*0094*/ 	.byte	0x00, 0xf4, 0x21, 0x00


	//----- nvinfo : EIATTR_KPARAM_INFO
	.align		4
.L_29:
        /*0098*/ 	.byte	0x04, 0x17
        /*009a*/ 	.short	(.L_31 - .L_30)
.L_30:
        /*009c*/ 	.word	0x00000000
        /*00a0*/ 	.short	0x0002
        /*00a2*/ 	.short	0x0010
        /*00a4*/ 	.byte	0x00, 0xf4, 0x21, 0x00


	//----- nvinfo : EIATTR_KPARAM_INFO
	.align		4
.L_31:
        /*00a8*/ 	.byte	0x04, 0x17
        /*00aa*/ 	.short	(.L_33 - .L_32)
.L_32:
        /*00ac*/ 	.word	0x00000000
        /*00b0*/ 	.short	0x0001
        /*00b2*/ 	.short	0x0008
        /*00b4*/ 	.byte	0x00, 0xf4, 0x21, 0x00


	//----- nvinfo : EIATTR_KPARAM_INFO
	.align		4
.L_33:
        /*00b8*/ 	.byte	0x04, 0x17
        /*00ba*/ 	.short	(.L_35 - .L_34)
.L_34:
        /*00bc*/ 	.word	0x00000000
        /*00c0*/ 	.short	0x0000
        /*00c2*/ 	.short	0x0000
        /*00c4*/ 	.byte	0x00, 0xf4, 0x21, 0x00


	//----- nvinfo : EIATTR_SPARSE_MMA_MASK
	.align		4
.L_35:
        /*00c8*/ 	.byte	0x03, 0x50
        /*00ca*/ 	.short	0x0000


	//----- nvinfo : EIATTR_MAXREG_COUNT
	.align		4
        /*00cc*/ 	.byte	0x03, 0x1b
        /*00ce*/ 	.short	0x00ff


	//----- nvinfo : EIATTR_EXIT_INSTR_OFFSETS
	.align		4
        /*00d0*/ 	.byte	0x04, 0x1c
        /*00d2*/ 	.short	(.L_37 - .L_36)


	//   ....[0]....
.L_36:
        /*00d4*/ 	.word	0x000009a0


	//----- nvinfo : EIATTR_REQNTID
	.align		4
.L_37:
        /*00d8*/ 	.byte	0x04, 0x10
        /*00da*/ 	.short	(.L_39 - .L_38)
.L_38:
        /*00dc*/ 	.word	0x00000080
        /*00e0*/ 	.word	0x00000001
        /*00e4*/ 	.word	0x00000001


	//----- nvinfo : EIATTR_CBANK_PARAM_SIZE
	.align		4
.L_39:
        /*00e8*/ 	.byte	0x03, 0x19
        /*00ea*/ 	.short	0x005c


	//----- nvinfo : EIATTR_PARAM_CBANK
	.align		4
        /*00ec*/ 	.byte	0x04, 0x0a
        /*00ee*/ 	.short	(.L_41 - .L_40)
	.align		4
.L_40:
        /*00f0*/ 	.word	index@(.nv.constant0.triton_poi_fused__native_batch_norm_legit_no_training_add_13)
        /*00f4*/ 	.short	0x0210
        /*00f6*/ 	.short	0x005c


	//----- nvinfo : EIATTR_SW_WAR
	.align		4
.L_41:
        /*00f8*/ 	.byte	0x04, 0x36
        /*00fa*/ 	.short	(.L_43 - .L_42)
.L_42:
        /*00fc*/ 	.word	0x00000008
.L_43:


//--------------------- .nv.callgraph             --------------------------
	.section	.nv.callgraph,"",@"SHT_CUDA_CALLGRAPH"
	.align	4
	.sectionentsize	8
	.align		4
        /*0000*/ 	.word	0x00000000
	.align		4
        /*0004*/ 	.word	0xffffffff
	.align		4
        /*0008*/ 	.word	0x00000000
	.align		4
        /*000c*/ 	.word	0xfffffffe
	.align		4
        /*0010*/ 	.word	0x00000000
	.align		4
        /*0014*/ 	.word	0xfffffffd
	.align		4
        /*0018*/ 	.word	0x00000000
	.align		4
        /*001c*/ 	.word	0xfffffffc


//--------------------- .nv.constant4             --------------------------
	.section	.nv.constant4,"a",@progbits
	.align	8
	.align		8
.nv.constant4:
        /*0000*/ 	.dword	_$_str
	.align		8
        /*0008*/ 	.dword	_$_str_$_2


//--------------------- .text.triton_poi_fused__native_batch_norm_legit_no_training_add_13 --------------------------
	.section	.text.triton_poi_fused__native_batch_norm_legit_no_training_add_13,"ax",@progbits
	.align	128
        .global         triton_poi_fused__native_batch_norm_legit_no_training_add_13
        .type           triton_poi_fused__native_batch_norm_legit_no_training_add_13,@function
        .size           triton_poi_fused__native_batch_norm_legit_no_training_add_13,(.L_x_1 - triton_poi_fused__native_batch_norm_legit_no_training_add_13)
        .other          triton_poi_fused__native_batch_norm_legit_no_training_add_13,@"STO_CUDA_ENTRY STV_DEFAULT"
triton_poi_fused__native_batch_norm_legit_no_training_add_13:
.text.triton_poi_fused__native_batch_norm_legit_no_training_add_13:
[----:B------:R-:W-:Y:S01]  /*0000*/  LDC R1, c[0x0][0x28] ;  /* 0x00000a00ff017b82 */ /* 0x000fe20000000800 */
[----:B------:R-:W1:Y:S07]  /*0010*/  S2R R0, SR_TID.X ;  /* 0x0000000000007919 */ /* 0x000e6e0000002100 */
[----:B------:R-:W2:Y:S01]  /*0020*/  LDC.64 R4, c[0x0][0x220] ;  /* 0x00008800ff047b82 */ /* 0x000ea20000000a00 */
[----:B------:R-:W-:Y:S01]  /*0030*/  ULDC.64 UR4, c[0x0][0x208] ;  /* 0x0000820000047ab9 */ /* 0x000fe20000000a00 */
[----:B------:R-:W3:Y:S06]  /*0040*/  S2R R7, SR_CTAID.X ;  /* 0x0000000000077919 */ /* 0x000eec0000002500 */
[----:B------:R-:W4:Y:S08]  /*0050*/  LDC.64 R28, c[0x0][0x210] ;  /* 0x00008400ff1c7b82 */ /* 0x000f300000000a00 */
[----:B------:R-:W5:Y:S08]  /*0060*/  LDC.64 R16, c[0x0][0x218] ;  /* 0x00008600ff107b82 */ /* 0x000f700000000a00 */
[----:B------:R-:W5:Y:S01]  /*0070*/  LDC.64 R20, c[0x0][0x228] ;  /* 0x00008a00ff147b82 */ /* 0x000f620000000a00 */
[----:B-1----:R-:W-:-:S07]  /*0080*/  SHF.L.U32 R0, R0, 0x2, RZ ;  /* 0x0000000200007819 */ /* 0x002fce00000006ff */
[----:B------:R-:W1:Y:S01]  /*0090*/  LDC.64 R8, c[0x0][0x230] ;  /* 0x00008c00ff087b82 */ /* 0x000e620000000a00 */
[----:B---3--:R-:W-:Y:S02]  /*00a0*/  SHF.R.S32.HI R3, RZ, 0x16, R7 ;  /* 0x00000016ff037819 */ /* 0x008fe40000011407 */
[----:B------:R-:W-:Y:S02]  /*00b0*/  LOP3.LUT R0, R0, 0x1fc, RZ, 0xc0, !PT ;  /* 0x000001fc00007812 */ /* 0x000fe400078ec0ff */
[----:B------:R-:W-:Y:S02]  /*00c0*/  SGXT R3, R3, 0x1 ;  /* 0x000000010303781a */ /* 0x000fe40000000200 */
[----:B------:R-:W-:-:S04]  /*00d0*/  LEA R0, R7, R0, 0x9 ;  /* 0x0000000007007211 */ /* 0x000fc800078e48ff */
[----:B------:R-:W-:-:S04]  /*00e0*/  LEA.HI R3, R3, R0, RZ, 0x8 ;  /* 0x0000000003037211 */ /* 0x000fc800078f40ff */
[----:B------:R-:W-:-:S04]  /*00f0*/  LOP3.LUT R3, R3, 0xffffff00, RZ, 0xc0, !PT ;  /* 0xffffff0003037812 */ /* 0x000fc800078ec0ff */
[----:B------:R-:W-:-:S05]  /*0100*/  IADD3 R3, R0, -R3, RZ ;  /* 0x8000000300037210 */ /* 0x000fca0007ffe0ff */
[----:B--2---:R-:W-:-:S06]  /*0110*/  IMAD.WIDE R4, R3, 0x4, R4 ;  /* 0x0000000403047825 */ /* 0x004fcc00078e0204 */
[----:B------:R-:W2:Y:S01]  /*0120*/  LDG.E.EL.128 R4, desc[UR4][R4.64] ;  /* 0x0000000404047981 */ /* 0x000ea2000c2e1d00 */
[----:B----4-:R-:W-:-:S04]  /*0130*/  IMAD.WIDE R28, R0, 0x4, R28 ;  /* 0x00000004001c7825 */ /* 0x010fc800078e021c */
[C---:B-----5:R-:W-:Y:S02]  /*0140*/  IMAD.WIDE R16, R3.reuse, 0x4, R16 ;  /* 0x0000000403107825 */ /* 0x060fe400078e0210 */
[----:B------:R-:W3:Y:S04]  /*0150*/  LDG.E.128 R28, desc[UR4][R28.64] ;  /* 0x000000041c1c7981 */ /* 0x000ee8000c1e1d00 */
[----:B------:R-:W3:Y:S01]  /*0160*/  LDG.E.EL.128 R16, desc[UR4][R16.64] ;  /* 0x0000000410107981 */ /* 0x000ee2000c2e1d00 */
[----:B0-----:R-:W-:-:S04]  /*0170*/  IMAD.WIDE R20, R3, 0x4, R20 ;  /* 0x0000000403147825 */ /* 0x001fc800078e0214 */
[----:B-1----:R-:W-:Y:S02]  /*0180*/  IMAD.WIDE R8, R3, 0x4, R8 ;  /* 0x0000000403087825 */ /* 0x002fe400078e0208 */
[----:B------:R-:W4:Y:S04]  /*0190*/  LDG.E.EL.128 R20, desc[UR4][R20.64] ;  /* 0x0000000414147981 */ /* 0x000f28000c2e1d00 */
[----:B------:R0:W4:Y:S01]  /*01a0*/  LDG.E.EL.128 R24, desc[UR4][R8.64] ;  /* 0x0000000408187981 */ /* 0x000122000c2e1d00 */
[----:B------:R-:W-:Y:S01]  /*01b0*/  HFMA2.MMA R2, -RZ, RZ, 1.625, 0 ;  /* 0x3e800000ff027435 */ /* 0x000fe200000001ff */
[----:B--2---:R-:W-:Y:S01]  /*01c0*/  FADD R4, R4, 9.9999997473787516356e-06 ;  /* 0x3727c5ac04047421 */ /* 0x004fe20000000000 */
[----:B------:R-:W-:Y:S01]  /*01d0*/  FADD R11, R5, 9.9999997473787516356e-06 ;  /* 0x3727c5ac050b7421 */ /* 0x000fe20000000000 */
[----:B------:R-:W-:-:S02]  /*01e0*/  FADD R6, R6, 9.9999997473787516356e-06 ;  /* 0x3727c5ac06067421 */ /* 0x000fc40000000000 */
[----:B------:R1:W2:Y:S01]  /*01f0*/  MUFU.SQRT R12, R4 ;  /* 0x00000004000c7308 */ /* 0x0002a20000002000 */
[----:B---3--:R-:W-:-:S07]  /*0200*/  FADD R28, R28, -R16 ;  /* 0x800000101c1c7221 */ /* 0x008fce0000000000 */
[----:B------:R-:W3:Y:S01]  /*0210*/  MUFU.SQRT R11, R11 ;  /* 0x0000000b000b7308 */ /* 0x000ee20000002000 */
[----:B-1----:R-:W1:Y:S01]  /*0220*/  LDC.64 R4, c[0x0][0x248] ;  /* 0x00009200ff047b82 */ /* 0x002e620000000a00 */
[----:B------:R-:W-:Y:S01]  /*0230*/  FADD R16, R7, 9.9999997473787516356e-06 ;  /* 0x3727c5ac07107421 */ /* 0x000fe20000000000 */
[----:B------:R-:W-:Y:S01]  /*0240*/  FADD R29, R29, -R17 ;  /* 0x800000111d1d7221 */ /* 0x000fe20000000000 */
[----:B------:R-:W-:Y:S01]  /*0250*/  FADD R18, R30, -R18 ;  /* 0x800000121e127221 */ /* 0x000fe20000000000 */
[----:B--2---:R-:W-:-:S03]  /*0260*/  FSETP.GT.AND P0, PT, R12, 8.50705917302346158658e+37, PT ;  /* 0x7e8000000c00780b */ /* 0x004fc60003f04000 */
[----:B------:R-:W2:Y:S01]  /*0270*/  MUFU.SQRT R10, R6 ;  /* 0x00000006000a7308 */ /* 0x000ea20000002000 */
[----:B------:R-:W-:Y:S02]  /*0280*/  FSETP.GEU.AND P2, PT, R12, 1.175494350822287508e-38, PT ;  /* 0x008000000c00780b */ /* 0x000fe40003f4e000 */
[----:B0-----:R-:W-:Y:S02]  /*0290*/  FSEL R9, R2, 1, P0 ;  /* 0x3f80000002097808 */ /* 0x001fe40000000000 */
[----:B---3--:R-:W-:-:S03]  /*02a0*/  FSETP.GT.AND P1, PT, R11, 8.50705917302346158658e+37, PT ;  /* 0x7e8000000b00780b */ /* 0x008fc60003f24000 */
[----:B------:R-:W-:Y:S01]  /*02b0*/  MUFU.SQRT R16, R16 ;  /* 0x0000001000107308 */ /* 0x000fe20000002000 */
[----:B------:R-:W-:Y:S01]  /*02c0*/  FSETP.GEU.AND P3, PT, R11, 1.175494350822287508e-38, PT ;  /* 0x008000000b00780b */ /* 0x000fe20003f6e000 */
[----:B------:R-:W-:-:S04]  /*02d0*/  @P0 FMUL R12, R12, 0.25 ;  /* 0x3e8000000c0c0820 */ /* 0x000fc80000400000 */
[----:B------:R-:W-:Y:S01]  /*02e0*/  @!P2 FMUL R9, R9, 16777216 ;  /* 0x4b8000000909a820 */ /* 0x000fe20000400000 */
[----:B--2---:R-:W-:Y:S01]  /*02f0*/  FSETP.GT.AND P0, PT, R10, 8.50705917302346158658e+37, PT ;  /* 0x7e8000000a00780b */ /* 0x004fe20003f04000 */
[----:B------:R-:W-:Y:S01]  /*0300*/  @!P2 FMUL R12, R12, 16777216 ;  /* 0x4b8000000c0ca820 */ /* 0x000fe20000400000 */
[----:B-1----:R-:W-:Y:S01]  /*0310*/  IMAD.WIDE R4, R3, 0x4, R4 ;  /* 0x0000000403047825 */ /* 0x002fe200078e0204 */
[----:B------:R-:W-:-:S03]  /*0320*/  FSETP.GEU.AND P2, PT, R10, 1.175494350822287508e-38, PT ;  /* 0x008000000a00780b */ /* 0x000fc60003f4e000 */
[----:B------:R-:W-:Y:S01]  /*0330*/  @P1 FMUL R11, R11, 0.25 ;  /* 0x3e8000000b0b1820 */ /* 0x000fe20000400000 */
[----:B------:R-:W0:Y:S01]  /*0340*/  MUFU.RCP R12, R12 ;  /* 0x0000000c000c7308 */ /* 0x000e220000001000 */
[----:B------:R-:W2:Y:S02]  /*0350*/  LDG.E.EL.128 R4, desc[UR4][R4.64] ;  /* 0x0000000404047981 */ /* 0x000ea4000c2e1d00 */
[----:B------:R-:W-:-:S03]  /*0360*/  @!P3 FMUL R11, R11, 16777216 ;  /* 0x4b8000000b0bb820 */ /* 0x000fc60000400000 */
[----:B------:R-:W-:-:S03]  /*0370*/  @P0 FMUL R10, R10, 0.25 ;  /* 0x3e8000000a0a0820 */ /* 0x000fc60000400000 */
[----:B------:R-:W1:Y:S01]  /*0380*/  MUFU.RCP R11, R11 ;  /* 0x0000000b000b7308 */ /* 0x000e620000001000 */
[----:B0-----:R-:W-:Y:S02]  /*0390*/  FMUL R9, R12, R9 ;  /* 0x000000090c097220 */ /* 0x001fe40000400000 */
[----:B------:R-:W0:Y:S02]  /*03a0*/  LDC.64 R12, c[0x0][0x238] ;  /* 0x00008e00ff0c7b82 */ /* 0x000e240000000a00 */
[----:B------:R-:W-:-:S04]  /*03b0*/  FMUL R9, R9, R28 ;  /* 0x0000001c09097220 */ /* 0x000fc80000400000 */
[----:B----4-:R-:W-:Y:S02]  /*03c0*/  FFMA R24, R20, R9, R24 ;  /* 0x0000000914187223 */ /* 0x010fe40000000018 */
[----:B------:R-:W3:Y:S01]  /*03d0*/  LDC.64 R8, c[0x0][0x240] ;  /* 0x00009000ff087b82 */ /* 0x000ee20000000a00 */
[----:B------:R-:W-:Y:S01]  /*03e0*/  @!P2 FMUL R10, R10, 16777216 ;  /* 0x4b8000000a0aa820 */ /* 0x000fe20000400000 */
[----:B------:R-:W-:-:S03]  /*03f0*/  FSEL R14, R2, 1, P1 ;  /* 0x3f800000020e7808 */ /* 0x000fc60000800000 */
[----:B------:R-:W4:Y:S01]  /*0400*/  MUFU.RCP R17, R10 ;  /* 0x0000000a00117308 */ /* 0x000f220000001000 */
[----:B------:R-:W-:Y:S01]  /*0410*/  FSEL R20, R2, 1, P0 ;  /* 0x3f80000002147808 */ /* 0x000fe20000000000 */
[----:B------:R-:W-:Y:S01]  /*0420*/  @!P3 FMUL R14, R14, 16777216 ;  /* 0x4b8000000e0eb820 */ /* 0x000fe20000400000 */
[----:B------:R-:W-:-:S03]  /*0430*/  FSETP.GT.AND P1, PT, R16, 8.50705917302346158658e+37, PT ;  /* 0x7e8000001000780b */ /* 0x000fc60003f24000 */
[----:B-1----:R-:W-:Y:S01]  /*0440*/  FMUL R14, R11, R14 ;  /* 0x0000000e0b0e7220 */ /* 0x002fe20000400000 */
[----:B------:R-:W-:Y:S01]  /*0450*/  @!P2 FMUL R20, R20, 16777216 ;  /* 0x4b8000001414a820 */ /* 0x000fe20000400000 */
[----:B------:R-:W-:Y:S02]  /*0460*/  FSETP.GEU.AND P0, PT, R16, 1.175494350822287508e-38, PT ;  /* 0x008000001000780b */ /* 0x000fe40003f0e000 */
[----:B------:R-:W-:Y:S01]  /*0470*/  FMUL R14, R14, R29 ;  /* 0x0000001d0e0e7220 */ /* 0x000fe20000400000 */
[----:B0-----:R-:W-:-:S04]  /*0480*/  IMAD.WIDE R28, R0, 0x4, R12 ;  /* 0x00000004001c7825 */ /* 0x001fc800078e020c */
[----:B----4-:R-:W-:Y:S01]  /*0490*/  FMUL R17, R17, R20 ;  /* 0x0000001411117220 */ /* 0x010fe20000400000 */
[----:B------:R-:W-:Y:S01]  /*04a0*/  FFMA R25, R21, R14, R25 ;  /* 0x0000000e15197223 */ /* 0x000fe20000000019 */
[----:B---3--:R-:W-:-:S04]  /*04b0*/  IMAD.WIDE R12, R3, 0x4, R8 ;  /* 0x00000004030c7825 */ /* 0x008fc800078e0208 */
[----:B------:R-:W-:Y:S01]  /*04c0*/  FMUL R21, R17, R18 ;  /* 0x0000001211157220 */ /* 0x000fe20000400000 */
[----:B------:R-:W-:Y:S01]  /*04d0*/  @P1 FMUL R16, R16, 0.25 ;  /* 0x3e80000010101820 */ /* 0x000fe20000400000 */
[----:B------:R-:W3:Y:S01]  /*04e0*/  LDG.E.128 R8, desc[UR4][R28.64] ;  /* 0x000000041c087981 */ /* 0x000ee2000c1e1d00 */
[----:B------:R-:W-:-:S03]  /*04f0*/  FADD R31, R31, -R19 ;  /* 0x800000131f1f7221 */ /* 0x000fc60000000000 */
[----:B------:R-:W3:Y:S01]  /*0500*/  LDG.E.EL.128 R12, desc[UR4][R12.64] ;  /* 0x000000040c0c7981 */ /* 0x000ee2000c2e1d00 */
[----:B------:R-:W-:Y:S01]  /*0510*/  FFMA R26, R22, R21, R26 ;  /* 0x00000015161a7223 */ /* 0x000fe2000000001a */
[----:B------:R-:W-:Y:S01]  /*0520*/  @!P0 FMUL R16, R16, 16777216 ;  /* 0x4b80000010108820 */ /* 0x000fe20000400000 */
[----:B------:R-:W0:Y:S08]  /*0530*/  LDC.64 R18, c[0x0][0x250] ;  /* 0x00009400ff127b82 */ /* 0x000e300000000a00 */
[----:B------:R-:W1:Y:S01]  /*0540*/  LDC.64 R20, c[0x0][0x258] ;  /* 0x00009600ff147b82 */ /* 0x000e620000000a00 */
[----:B------:R-:W4:Y:S01]  /*0550*/  MUFU.RCP R16, R16 ;  /* 0x0000001000107308 */ /* 0x000f220000001000 */
[----:B------:R-:W-:-:S05]  /*0560*/  FSEL R17, R2, 1, P1 ;  /* 0x3f80000002117808 */ /* 0x000fca0000800000 */
[----:B------:R-:W-:-:S04]  /*0570*/  @!P0 FMUL R17, R17, 16777216 ;  /* 0x4b80000011118820 */ /* 0x000fc80000400000 */
[----:B----4-:R-:W-:Y:S01]  /*0580*/  FMUL R30, R16, R17 ;  /* 0x00000011101e7220 */ /* 0x010fe20000400000 */
[----:B0-----:R-:W-:-:S04]  /*0590*/  IMAD.WIDE R16, R3, 0x4, R18 ;  /* 0x0000000403107825 */ /* 0x001fc800078e0212 */
[----:B------:R-:W-:Y:S02]  /*05a0*/  FMUL R30, R30, R31 ;  /* 0x0000001f1e1e7220 */ /* 0x000fe40000400000 */
[----:B------:R-:W4:Y:S01]  /*05b0*/  LDG.E.EL.128 R16, desc[UR4][R16.64] ;  /* 0x0000000410107981 */ /* 0x000f22000c2e1d00 */
[----:B-1----:R-:W-:-:S04]  /*05c0*/  IMAD.WIDE R20, R3, 0x4, R20 ;  /* 0x0000000403147825 */ /* 0x002fc800078e0214 */
[----:B------:R-:W-:Y:S02]  /*05d0*/  FFMA R27, R23, R30, R27 ;  /* 0x0000001e171b7223 */ /* 0x000fe4000000001b */
[----:B------:R-:W4:Y:S01]  /*05e0*/  LDG.E.EL.128 R20, desc[UR4][R20.64] ;  /* 0x0000000414147981 */ /* 0x000f22000c2e1d00 */
[----:B--2---:R-:W-:Y:S01]  /*05f0*/  FADD R3, R4, 9.9999997473787516356e-06 ;  /* 0x3727c5ac04037421 */ /* 0x004fe20000000000 */
[----:B------:R-:W-:Y:S01]  /*0600*/  FADD R5, R5, 9.9999997473787516356e-06 ;  /* 0x3727c5ac05057421 */ /* 0x000fe20000000000 */
[----:B------:R-:W-:-:S04]  /*0610*/  FADD R4, R6, 9.9999997473787516356e-06 ;  /* 0x3727c5ac06047421 */ /* 0x000fc80000000000 */
[----:B------:R-:W0:Y:S01]  /*0620*/  MUFU.SQRT R3, R3 ;  /* 0x0000000300037308 */ /* 0x000e220000002000 */
[----:B------:R-:W-:-:S07]  /*0630*/  FADD R7, R7, 9.9999997473787516356e-06 ;  /* 0x3727c5ac07077421 */ /* 0x000fce0000000000 */
[----:B------:R-:W1:Y:S08]  /*0640*/  MUFU.SQRT R5, R5 ;  /* 0x0000000500057308 */ /* 0x000e700000002000 */
[----:B------:R-:W2:Y:S01]  /*0650*/  MUFU.SQRT R4, R4 ;  /* 0x0000000400047308 */ /* 0x000ea20000002000 */
[----:B0-----:R-:W-:-:S07]  /*0660*/  FSETP.GT.AND P6, PT, R3, 8.50705917302346158658e+37, PT ;  /* 0x7e8000000300780b */ /* 0x001fce0003fc4000 */
[----:B------:R0:W5:Y:S01]  /*0670*/  MUFU.SQRT R6, R7 ;  /* 0x0000000700067308 */ /* 0x0001620000002000 */
[----:B------:R-:W-:Y:S02]  /*0680*/  FSETP.GEU.AND P5, PT, R3, 1.175494350822287508e-38, PT ;  /* 0x008000000300780b */ /* 0x000fe40003fae000 */
[----:B-1----:R-:W-:Y:S02]  /*0690*/  FSETP.GT.AND P4, PT, R5, 8.50705917302346158658e+37, PT ;  /* 0x7e8000000500780b */ /* 0x002fe40003f84000 */
[----:B--2---:R-:W-:Y:S01]  /*06a0*/  FSETP.GT.AND P2, PT, R4, 8.50705917302346158658e+37, PT ;  /* 0x7e8000000400780b */ /* 0x004fe20003f44000 */
[----:B------:R-:W-:Y:S01]  /*06b0*/  @P6 FMUL R3, R3, 0.25 ;  /* 0x3e80000003036820 */ /* 0x000fe20000400000 */
[----:B0-----:R-:W-:Y:S02]  /*06c0*/  FSEL R7, R2, 1, P6 ;  /* 0x3f80000002077808 */ /* 0x001fe40003000000 */
[----:B------:R-:W-:Y:S02]  /*06d0*/  FSETP.GEU.AND P3, PT, R5, 1.175494350822287508e-38, PT ;  /* 0x008000000500780b */ /* 0x000fe40003f6e000 */
[----:B-----5:R-:W-:-:S02]  /*06e0*/  FSETP.GT.AND P1, PT, R6, 8.50705917302346158658e+37, PT ;  /* 0x7e8000000600780b */ /* 0x020fc40003f24000 */
[----:B------:R-:W-:Y:S02]  /*06f0*/  FSETP.GEU.AND P0, PT, R4, 1.175494350822287508e-38, PT ;  /* 0x008000000400780b */ /* 0x000fe40003f0e000 */
[----:B------:R-:W-:Y:S01]  /*0700*/  FSETP.GEU.AND P6, PT, R6, 1.175494350822287508e-38, PT ;  /* 0x008000000600780b */ /* 0x000fe20003fce000 */
[----:B------:R-:W-:Y:S01]  /*0710*/  @!P5 FMUL R3, R3, 16777216 ;  /* 0x4b8000000303d820 */ /* 0x000fe20000400000 */
[----:B------:R-:W-:Y:S01]  /*0720*/  @P4 FMUL R5, R5, 0.25 ;  /* 0x3e80000005054820 */ /* 0x000fe20000400000 */
[----:B------:R-:W-:Y:S01]  /*0730*/  @P2 FMUL R4, R4, 0.25 ;  /* 0x3e80000004042820 */ /* 0x000fe20000400000 */
[----:B---3--:R-:W-:Y:S02]  /*0740*/  FADD R8, R8, -R12 ;  /* 0x8000000c08087221 */ /* 0x008fe40000000000 */
[----:B------:R-:W0:Y:S03]  /*0750*/  MUFU.RCP R12, R3 ;  /* 0x00000003000c7308 */ /* 0x000e260000001000 */
[----:B------:R-:W-:Y:S01]  /*0760*/  @P1 FMUL R6, R6, 0.25 ;  /* 0x3e80000006061820 */ /* 0x000fe20000400000 */
[----:B------:R-:W-:Y:S01]  /*0770*/  @!P3 FMUL R5, R5, 16777216 ;  /* 0x4b8000000505b820 */ /* 0x000fe20000400000 */
[----:B------:R-:W-:-:S02]  /*0780*/  @!P0 FMUL R4, R4, 16777216 ;  /* 0x4b80000004048820 */ /* 0x000fc40000400000 */
[----:B------:R-:W-:Y:S01]  /*0790*/  @!P6 FMUL R6, R6, 16777216 ;  /* 0x4b8000000606e820 */ /* 0x000fe20000400000 */
[----:B------:R-:W-:Y:S02]  /*07a0*/  @!P5 FMUL R7, R7, 16777216 ;  /* 0x4b8000000707d820 */ /* 0x000fe40000400000 */
[----:B------:R-:W1:Y:S01]  /*07b0*/  MUFU.RCP R5, R5 ;  /* 0x0000000500057308 */ /* 0x000e620000001000 */
[----:B------:R-:W-:Y:S01]  /*07c0*/  FADD R14, R10, -R14 ;  /* 0x8000000e0a0e7221 */ /* 0x000fe20000000000 */
[----:B------:R-:W-:Y:S02]  /*07d0*/  FADD R15, R11, -R15 ;  /* 0x8000000f0b0f7221 */ /* 0x000fe40000000000 */
[----:B------:R-:W2:Y:S04]  /*07e0*/  LDC.64 R10, c[0x0][0x260] ;  /* 0x00009800ff0a7b82 */ /* 0x000ea80000000a00 */
[----:B------:R-:W3:Y:S01]  /*07f0*/  MUFU.RCP R4, R4 ;  /* 0x0000000400047308 */ /* 0x000ee20000001000 */
[----:B------:R-:W-:Y:S01]  /*0800*/  FADD R9, R9, -R13 ;  /* 0x8000000d09097221 */ /* 0x000fe20000000000 */
[----:B0-----:R-:W-:-:S06]  /*0810*/  FMUL R7, R12, R7 ;  /* 0x000000070c077220 */ /* 0x001fcc0000400000 */
[----:B------:R-:W0:Y:S01]  /*0820*/  MUFU.RCP R6, R6 ;  /* 0x0000000600067308 */ /* 0x000e220000001000 */
[C---:B------:R-:W-:Y:S02]  /*0830*/  FSEL R12, R2.reuse, 1, P4 ;  /* 0x3f800000020c7808 */ /* 0x040fe40002000000 */
[C---:B------:R-:W-:Y:S02]  /*0840*/  FSEL R3, R2.reuse, 1, P2 ;  /* 0x3f80000002037808 */ /* 0x040fe40001000000 */
[----:B------:R-:W-:Y:S01]  /*0850*/  FSEL R13, R2, 1, P1 ;  /* 0x3f800000020d7808 */ /* 0x000fe20000800000 */
[----:B------:R-:W-:Y:S02]  /*0860*/  @!P3 FMUL R12, R12, 16777216 ;  /* 0x4b8000000c0cb820 */ /* 0x000fe40000400000 */
[----:B------:R-:W-:Y:S02]  /*0870*/  @!P0 FMUL R3, R3, 16777216 ;  /* 0x4b80000003038820 */ /* 0x000fe40000400000 */
[----:B------:R-:W-:Y:S01]  /*0880*/  @!P6 FMUL R13, R13, 16777216 ;  /* 0x4b8000000d0de820 */ /* 0x000fe20000400000 */
[----:B-1----:R-:W-:Y:S01]  /*0890*/  FMUL R12, R5, R12 ;  /* 0x0000000c050c7220 */ /* 0x002fe20000400000 */
[----:B---3--:R-:W-:-:S02]  /*08a0*/  FMUL R3, R4, R3 ;  /* 0x0000000304037220 */ /* 0x008fc40000400000 */
[----:B0-----:R-:W-:Y:S01]  /*08b0*/  FMUL R2, R6, R13 ;  /* 0x0000000d06027220 */ /* 0x001fe20000400000 */
[----:B------:R-:W-:Y:S01]  /*08c0*/  FMUL R7, R7, R8 ;  /* 0x0000000807077220 */ /* 0x000fe20000400000 */
[----:B------:R-:W-:Y:S01]  /*08d0*/  FMUL R12, R12, R9 ;  /* 0x000000090c0c7220 */ /* 0x000fe20000400000 */
[----:B------:R-:W-:Y:S01]  /*08e0*/  FMUL R3, R3, R14 ;  /* 0x0000000e03037220 */ /* 0x000fe20000400000 */
[----:B------:R-:W-:Y:S01]  /*08f0*/  FMUL R2, R2, R15 ;  /* 0x0000000f02027220 */ /* 0x000fe20000400000 */
[----:B----4-:R-:W-:Y:S01]  /*0900*/  FFMA R7, R16, R7, R20 ;  /* 0x0000000710077223 */ /* 0x010fe20000000014 */
[----:B------:R-:W-:Y:S01]  /*0910*/  FFMA R12, R17, R12, R21 ;  /* 0x0000000c110c7223 */ /* 0x000fe20000000015 */
[----:B------:R-:W-:Y:S01]  /*0920*/  FFMA R3, R18, R3, R22 ;  /* 0x0000000312037223 */ /* 0x000fe20000000016 */
[----:B------:R-:W-:Y:S01]  /*0930*/  FFMA R2, R19, R2, R23 ;  /* 0x0000000213027223 */ /* 0x000fe20000000017 */
[----:B--2---:R-:W-:-:S04]  /*0940*/  IMAD.WIDE R10, R0, 0x4, R10 ;  /* 0x00000004000a7825 */ /* 0x004fc800078e020a */
[----:B------:R-:W-:Y:S01]  /*0950*/  FADD R24, R24, R7 ;  /* 0x0000000718187221 */ /* 0x000fe20000000000 */
[----:B------:R-:W-:Y:S01]  /*0960*/  FADD R25, R25, R12 ;  /* 0x0000000c19197221 */ /* 0x000fe20000000000 */
[----:B------:R-:W-:Y:S01]  /*0970*/  FADD R26, R26, R3 ;  /* 0x000000031a1a7221 */ /* 0x000fe20000000000 */
[----:B------:R-:W-:-:S05]  /*0980*/  FADD R27, R27, R2 ;  /* 0x000000021b1b7221 */ /* 0x000fca0000000000 */
[----:B------:R-:W-:Y:S01]  /*0990*/  STG.E.128 desc[UR4][R10.64], R24 ;  /* 0x000000180a007986 */ /* 0x000fe2000c101d04 */
[----:B------:R-:W-:Y:S05]  /*09a0*/  EXIT ;  /* 0x000000000000794d */ /* 0x000fea0003800000 */
.L_x_0:
[----:B------:R-:W-:-:S00]  /*09b0*/  BRA `(.L_x_0) ;  /* 0xfffffffc00fc7947 */ /* 0x000fc0000383ffff */
[----:B------:R-:W-:-:S00]  /*09c0*/  NOP ;  /* 0x0000000000007918 */ /* 0x000fc00000000000 */
        /* <DEDUP_REMOVED lines=11> */
.L_x_1:


//--------------------- .nv.global.init           --------------------------
	.section	.nv.global.init,"aw",@progbits
.nv.global.init:
	.type		_$_str,@object
	.size		_$_str,(_$_str_$_2 - _$_str)
_$_str:
        /*0000*/ 	.byte	0x5f, 0x5f, 0x43, 0x55, 0x44, 0x41, 0x5f, 0x46, 0x54, 0x5a, 0x00
	.type		_$_str_$_2,@object
	.size		_$_str_$_2,(.L_1 - _$_str_$_2)
_$_str_$_2:
        /*000b*/ 	.byte	0x5f, 0x5f, 0x43, 0x55, 0x44, 0x41, 0x5f, 0x50, 0x52, 0x45, 0x43, 0x5f, 0x53, 0x51, 0x52, 0x54
        /*001b*/ 	.byte	0x00
.L_1:


//--------------------- .nv.constant0.triton_poi_fused__native_batch_norm_legit_no_training_add_13 --------------------------
	.section	.nv.constant0.triton_poi_fused__native_batch_norm_legit_no_training_add_13,"a",@progbits
	.sectionflags	@""
	.align	4
.nv.constant0.triton_poi_fused__native_batch_norm_legit_no_training_add_13:
	.zero		620
